	.headerflags	@"EF_CUDA_TEXMODE_UNIFIED EF_CUDA_64BIT_ADDRESS EF_CUDA_ACCELERATORS EF_CUDA_SM90 EF_CUDA_VIRTUAL_SM(EF_CUDA_SM90)"
	.elftype	@"ET_EXEC"


//--------------------- .nv.info                  --------------------------
	.section	.nv.info,"",@"SHT_CUDA_INFO"
	.align	4


	//----- nvinfo : EIATTR_REGCOUNT
	.align		4
        /*0000*/ 	.byte	0x04, 0x2f
        /*0002*/ 	.short	(.L_3 - .L_2)
	.align		4
.L_2:
        /*0004*/ 	.word	index@(triton_per_fused_add_mean_mul_pow_sqrt_sub_0)
        /*0008*/ 	.word	0x00000010


	//----- nvinfo : EIATTR_MIN_STACK_SIZE
	.align		4
.L_3:
        /*000c*/ 	.byte	0x04, 0x12
        /*000e*/ 	.short	(.L_5 - .L_4)
	.align		4
.L_4:
        /*0010*/ 	.word	index@(triton_per_fused_add_mean_mul_pow_sqrt_sub_0)
        /*0014*/ 	.word	0x00000000


	//----- nvinfo : EIATTR_FRAME_SIZE
	.align		4
.L_5:
        /*0018*/ 	.byte	0x04, 0x11
        /*001a*/ 	.short	(.L_7 - .L_6)
	.align		4
.L_6:
        /*001c*/ 	.word	index@(triton_per_fused_add_mean_mul_pow_sqrt_sub_0)
        /*0020*/ 	.word	0x00000000


	//----- nvinfo : EIATTR_MIN_STACK_SIZE
	.align		4
.L_7:
        /*0024*/ 	.byte	0x04, 0x12
        /*0026*/ 	.short	(.L_9 - .L_8)
	.align		4
.L_8:
        /*0028*/ 	.word	index@(triton_per_fused_add_mean_mul_pow_sqrt_sub_0)
        /*002c*/ 	.word	0x00000000
.L_9:


//--------------------- .nv.info.triton_per_fused_add_mean_mul_pow_sqrt_sub_0 --------------------------
	.section	.nv.info.triton_per_fused_add_mean_mul_pow_sqrt_sub_0,"",@"SHT_CUDA_INFO"
	.sectionflags	@""
	.align	4


	//----- nvinfo : EIATTR_CUDA_API_VERSION
	.align		4
        /*0000*/ 	.byte	0x04, 0x37
        /*0002*/ 	.short	(.L_11 - .L_10)
.L_10:
        /*0004*/ 	.word	0x0000007c


	//----- nvinfo : EIATTR_KPARAM_INFO
	.align		4
.L_11:
        /*0008*/ 	.byte	0x04, 0x17
        /*000a*/ 	.short	(.L_13 - .L_12)
.L_12:
        /*000c*/ 	.word	0x00000000
        /*0010*/ 	.short	0x0003
        /*0012*/ 	.short	0x0018
        /*0014*/ 	.byte	0x00, 0xf0, 0x11, 0x00


	//----- nvinfo : EIATTR_KPARAM_INFO
	.align		4
.L_13:
        /*0018*/ 	.byte	0x04, 0x17
        /*001a*/ 	.short	(.L_15 - .L_14)
.L_14:
        /*001c*/ 	.word	0x00000000
        /*0020*/ 	.short	0x0002
        /*0022*/ 	.short	0x0010
        /*0024*/ 	.byte	0x00, 0xf4, 0x21, 0x00


	//----- nvinfo : EIATTR_KPARAM_INFO
	.align		4
.L_15:
        /*0028*/ 	.byte	0x04, 0x17
        /*002a*/ 	.short	(.L_17 - .L_16)
.L_16:
        /*002c*/ 	.word	0x00000000
        /*0030*/ 	.short	0x0001
        /*0032*/ 	.short	0x0008
        /*0034*/ 	.byte	0x00, 0xf4, 0x21, 0x00


	//----- nvinfo : EIATTR_KPARAM_INFO
	.align		4
.L_17:
        /*0038*/ 	.byte	0x04, 0x17
        /*003a*/ 	.short	(.L_19 - .L_18)
.L_18:
        /*003c*/ 	.word	0x00000000
        /*0040*/ 	.short	0x0000
        /*0042*/ 	.short	0x0000
        /*0044*/ 	.byte	0x00, 0xf4, 0x21, 0x00


	//----- nvinfo : EIATTR_SPARSE_MMA_MASK
	.align		4
.L_19:
        /*0048*/ 	.byte	0x03, 0x50
        /*004a*/ 	.short	0x0000


	//----- nvinfo : EIATTR_MAXREG_COUNT
	.align		4
        /*004c*/ 	.byte	0x03, 0x1b
        /*004e*/ 	.short	0x00ff


	//----- nvinfo : EIATTR_COOP_GROUP_MASK_REGIDS
	.align		4
        /*0050*/ 	.byte	0x04, 0x29
        /*0052*/ 	.short	(.L_21 - .L_20)


	//   ....[0]....
.L_20:
        /*0054*/ 	.word	0xffffffff


	//   ....[1]....
        /*0058*/ 	.word	0xffffffff


	//   ....[2]....
        /*005c*/ 	.word	0xffffffff


	//   ....[3]....
        /*0060*/ 	.word	0xffffffff


	//   ....[4]....
        /*0064*/ 	.word	0xffffffff


	//   ....[5]....
        /*0068*/ 	.word	0xffffffff


	//----- nvinfo : EIATTR_COOP_GROUP_INSTR_OFFSETS
	.align		4
.L_21:
        /*006c*/ 	.byte	0x04, 0x28
        /*006e*/ 	.short	(.L_23 - .L_22)


	//   ....[0]....
.L_22:
        /*0070*/ 	.word	0x000001f0


	//   ....[1]....
        /*0074*/ 	.word	0x00000220


	//   ....[2]....
        /*0078*/ 	.word	0x00000260


	//   ....[3]....
        /*007c*/ 	.word	0x00000280


	//   ....[4]....
        /*0080*/ 	.word	0x000002a0


	//   ....[5]....
        /*0084*/ 	.word	0x00000310


	//----- nvinfo : EIATTR_EXIT_INSTR_OFFSETS
	.align		4
.L_23:
        /*0088*/ 	.byte	0x04, 0x1c
        /*008a*/ 	.short	(.L_25 - .L_24)


	//   ....[0]....
.L_24:
        /*008c*/ 	.word	0x00000380


	//   ....[1]....
        /*0090*/ 	.word	0x000003d0


	//----- nvinfo : EIATTR_REQNTID
	.align		4
.L_25:
        /*0094*/ 	.byte	0x04, 0x10
        /*0096*/ 	.short	(.L_27 - .L_26)
.L_26:
        /*0098*/ 	.word	0x00000040
        /*009c*/ 	.word	0x00000001
        /*00a0*/ 	.word	0x00000001


	//----- nvinfo : EIATTR_CBANK_PARAM_SIZE
	.align		4
.L_27:
        /*00a4*/ 	.byte	0x03, 0x19
        /*00a6*/ 	.short	0x001c


	//----- nvinfo : EIATTR_PARAM_CBANK
	.align		4
        /*00a8*/ 	.byte	0x04, 0x0a
        /*00aa*/ 	.short	(.L_29 - .L_28)
	.align		4
.L_28:
        /*00ac*/ 	.word	index@(.nv.constant0.triton_per_fused_add_mean_mul_pow_sqrt_sub_0)
        /*00b0*/ 	.short	0x0210
        /*00b2*/ 	.short	0x001c


	//----- nvinfo : EIATTR_SW_WAR
	.align		4
.L_29:
        /*00b4*/ 	.byte	0x04, 0x36
        /*00b6*/ 	.short	(.L_31 - .L_30)
.L_30:
        /*00b8*/ 	.word	0x00000008
.L_31:


//--------------------- .nv.callgraph             --------------------------
	.section	.nv.callgraph,"",@"SHT_CUDA_CALLGRAPH"
	.align	4
	.sectionentsize	8
	.align		4
        /*0000*/ 	.word	0x00000000
	.align		4
        /*0004*/ 	.word	0xffffffff
	.align		4
        /*0008*/ 	.word	0x00000000
	.align		4
        /*000c*/ 	.word	0xfffffffe
	.align		4
        /*0010*/ 	.word	0x00000000
	.align		4
        /*0014*/ 	.word	0xfffffffd
	.align		4
        /*0018*/ 	.word	0x00000000
	.align		4
        /*001c*/ 	.word	0xfffffffc


//--------------------- .nv.constant4             --------------------------
	.section	.nv.constant4,"a",@progbits
	.align	8
	.align		8
.nv.constant4:
        /*0000*/ 	.dword	_$_str
	.align		8
        /*0008*/ 	.dword	_$_str_$_2


//--------------------- .text.triton_per_fused_add_mean_mul_pow_sqrt_sub_0 --------------------------
	.section	.text.triton_per_fused_add_mean_mul_pow_sqrt_sub_0,"ax",@progbits
	.sectionflags	@"SHF_BARRIERS=1"
	.align	128
        .global         triton_per_fused_add_mean_mul_pow_sqrt_sub_0
        .type           triton_per_fused_add_mean_mul_pow_sqrt_sub_0,@function
        .size           triton_per_fused_add_mean_mul_pow_sqrt_sub_0,(.L_x_1 - triton_per_fused_add_mean_mul_pow_sqrt_sub_0)
        .other          triton_per_fused_add_mean_mul_pow_sqrt_sub_0,@"STO_CUDA_ENTRY STV_DEFAULT"
triton_per_fused_add_mean_mul_pow_sqrt_sub_0:
.text.triton_per_fused_add_mean_mul_pow_sqrt_sub_0:
[----:B------:R-:W0:Y:S02]  /*0000*/  LDC R1, c[0x0][0x28] ;  /* 0x00000a00ff017b82 */ /* 0x000e240000000800 */
[----:B------:R-:W1:Y:S01]  /*0010*/  S2R R13, SR_TID.X ;  /* 0x00000000000d7919 */ /* 0x000e620000002100 */
[----:B------:R-:W2:Y:S01]  /*0020*/  LDC.64 R4, c[0x0][0x218] ;  /* 0x00008600ff047b82 */ /* 0x000ea20000000a00 */
[----:B------:R-:W-:-:S07]  /*0030*/  ULDC.64 UR6, c[0x0][0x208] ;  /* 0x0000820000067ab9 */ /* 0x000fce0000000a00 */
[----:B------:R-:W3:Y:S01]  /*0040*/  LDC.64 R8, c[0x0][0x220] ;  /* 0x00008800ff087b82 */ /* 0x000ee20000000a00 */
[----:B-1----:R-:W-:-:S04]  /*0050*/  SHF.L.U32 R0, R13, 0x2, RZ ;  /* 0x000000020d007819 */ /* 0x002fc800000006ff */
[----:B------:R-:W-:-:S05]  /*0060*/  LOP3.LUT R3, R0, 0xfc, RZ, 0xc0, !PT ;  /* 0x000000fc00037812 */ /* 0x000fca00078ec0ff */
[----:B--2---:R-:W-:-:S04]  /*0070*/  IMAD.WIDE.U32 R4, R3, 0x4, R4 ;  /* 0x0000000403047825 */ /* 0x004fc800078e0004 */
[----:B---3--:R-:W-:Y:S02]  /*0080*/  IMAD.WIDE.U32 R8, R3, 0x4, R8 ;  /* 0x0000000403087825 */ /* 0x008fe400078e0008 */
[----:B------:R-:W2:Y:S04]  /*0090*/  LDG.E.128 R4, desc[UR6][R4.64] ;  /* 0x0000000604047981 */ /* 0x000ea8000c1e1d00 */
[----:B------:R-:W2:Y:S01]  /*00a0*/  LDG.E.128 R8, desc[UR6][R8.64] ;  /* 0x0000000608087981 */ /* 0x000ea2000c1e1d00 */
[----:B------:R-:W1:Y:S01]  /*00b0*/  S2UR UR5, SR_CgaCtaId ;  /* 0x00000000000579c3 */ /* 0x000e620000008800 */
[C---:B------:R-:W-:Y:S01]  /*00c0*/  LOP3.LUT P0, RZ, R13.reuse, 0x1f, RZ, 0xc0, !PT ;  /* 0x0000001f0dff7812 */ /* 0x040fe2000780c0ff */
[----:B------:R-:W-:Y:S01]  /*00d0*/  UMOV UR4, 0x400 ;  /* 0x0000040000047882 */ /* 0x000fe20000000000 */
[----:B------:R-:W-:Y:S01]  /*00e0*/  ISETP.GE.AND P1, PT, R13, 0x2, PT ;  /* 0x000000020d00780c */ /* 0x000fe20003f26270 */
[----:B-1----:R-:W-:Y:S01]  /*00f0*/  UPRMT UR4, UR5, 0x654, UR4 ;  /* 0x0000065405047896 */ /* 0x002fe20008000004 */
[----:B--2---:R-:W-:Y:S01]  /*0100*/  FADD R3, R4, -R8 ;  /* 0x8000000804037221 */ /* 0x004fe20000000000 */
[----:B------:R-:W-:Y:S01]  /*0110*/  FADD R6, R6, -R10 ;  /* 0x8000000a06067221 */ /* 0x000fe20000000000 */
[----:B------:R-:W-:-:S02]  /*0120*/  FADD R7, R7, -R11 ;  /* 0x8000000b07077221 */ /* 0x000fc40000000000 */
[----:B------:R-:W-:Y:S01]  /*0130*/  FFMA R12, R3, R3, 9.9999999600419720025e-13 ;  /* 0x2b8cbccc030c7423 */ /* 0x000fe20000000003 */
[----:B------:R-:W-:Y:S01]  /*0140*/  FADD R3, R5, -R9 ;  /* 0x8000000905037221 */ /* 0x000fe20000000000 */
[----:B------:R-:W-:Y:S01]  /*0150*/  FFMA R6, R6, R6, 9.9999999600419720025e-13 ;  /* 0x2b8cbccc06067423 */ /* 0x000fe20000000006 */
[----:B------:R-:W-:Y:S02]  /*0160*/  FFMA R7, R7, R7, 9.9999999600419720025e-13 ;  /* 0x2b8cbccc07077423 */ /* 0x000fe40000000007 */
[----:B------:R-:W-:Y:S01]  /*0170*/  FFMA R3, R3, R3, 9.9999999600419720025e-13 ;  /* 0x2b8cbccc03037423 */ /* 0x000fe20000000003 */
[----:B------:R-:W-:Y:S08]  /*0180*/  MUFU.SQRT R12, R12 ;  /* 0x0000000c000c7308 */ /* 0x000ff00000002000 */
[----:B------:R-:W1:Y:S08]  /*0190*/  MUFU.SQRT R3, R3 ;  /* 0x0000000300037308 */ /* 0x000e700000002000 */
[----:B------:R-:W2:Y:S01]  /*01a0*/  MUFU.SQRT R6, R6 ;  /* 0x0000000600067308 */ /* 0x000ea20000002000 */
[----:B-1----:R-:W-:-:S07]  /*01b0*/  FADD R5, R12, R3 ;  /* 0x000000030c057221 */ /* 0x002fce0000000000 */
[----:B------:R-:W1:Y:S01]  /*01c0*/  MUFU.SQRT R7, R7 ;  /* 0x0000000700077308 */ /* 0x000e620000002000 */
[----:B--2---:R-:W-:-:S04]  /*01d0*/  FADD R4, R6, R5 ;  /* 0x0000000506047221 */ /* 0x004fc80000000000 */
[----:B-1----:R-:W-:-:S05]  /*01e0*/  FADD R4, R7, R4 ;  /* 0x0000000407047221 */ /* 0x002fca0000000000 */
[----:B------:R-:W1:Y:S02]  /*01f0*/  SHFL.BFLY PT, R5, R4, 0x10, 0x1f ;  /* 0x0e001f0004057f89 */ /* 0x000e6400000e0000 */
[----:B-1----:R-:W-:Y:S01]  /*0200*/  FADD R5, R4, R5 ;  /* 0x0000000504057221 */ /* 0x002fe20000000000 */
[----:B------:R-:W-:-:S04]  /*0210*/  SHF.R.U32.HI R4, RZ, 0x3, R13 ;  /* 0x00000003ff047819 */ /* 0x000fc8000001160d */
[----:B------:R-:W1:Y:S01]  /*0220*/  SHFL.BFLY PT, R8, R5, 0x8, 0x1f ;  /* 0x0d001f0005087f89 */ /* 0x000e6200000e0000 */
[----:B------:R-:W-:Y:S01]  /*0230*/  LOP3.LUT R4, R4, 0x4, RZ, 0xc0, !PT ;  /* 0x0000000404047812 */ /* 0x000fe200078ec0ff */
[----:B-1----:R-:W-:Y:S01]  /*0240*/  FADD R8, R5, R8 ;  /* 0x0000000805087221 */ /* 0x002fe20000000000 */
[----:B------:R-:W-:-:S04]  /*0250*/  LOP3.LUT R5, R13, 0x1, RZ, 0xc0, !PT ;  /* 0x000000010d057812 */ /* 0x000fc800078ec0ff */
[----:B------:R-:W1:Y:S02]  /*0260*/  SHFL.BFLY PT, R3, R8, 0x4, 0x1f ;  /* 0x0c801f0008037f89 */ /* 0x000e6400000e0000 */
[----:B-1----:R-:W-:-:S05]  /*0270*/  FADD R3, R8, R3 ;  /* 0x0000000308037221 */ /* 0x002fca0000000000 */
[----:B------:R-:W1:Y:S02]  /*0280*/  SHFL.BFLY PT, R6, R3, 0x2, 0x1f ;  /* 0x0c401f0003067f89 */ /* 0x000e6400000e0000 */
[----:B-1----:R-:W-:-:S05]  /*0290*/  FADD R6, R3, R6 ;  /* 0x0000000603067221 */ /* 0x002fca0000000000 */
[----:B------:R-:W1:Y:S02]  /*02a0*/  SHFL.BFLY PT, R7, R6, 0x1, 0x1f ;  /* 0x0c201f0006077f89 */ /* 0x000e6400000e0000 */
[----:B-1----:R-:W-:-:S05]  /*02b0*/  FADD R7, R6, R7 ;  /* 0x0000000706077221 */ /* 0x002fca0000000000 */
[----:B------:R-:W-:Y:S01]  /*02c0*/  @!P0 STS [R4+UR4], R7 ;  /* 0x0000000704008988 */ /* 0x000fe20008000804 */
[----:B------:R-:W-:Y:S01]  /*02d0*/  BAR.SYNC.DEFER_BLOCKING 0x0 ;  /* 0x0000000000007b1d */ /* 0x000fe20000010000 */
[----:B------:R-:W-:-:S04]  /*02e0*/  ISETP.NE.U32.AND P0, PT, R5, 0x1, PT ;  /* 0x000000010500780c */ /* 0x000fc80003f05070 */
[----:B------:R-:W-:Y:S01]  /*02f0*/  ISETP.LT.AND P0, PT, R13, 0x2, P0 ;  /* 0x000000020d00780c */ /* 0x000fe20000701270 */
[----:B------:R-:W1:Y:S04]  /*0300*/  @!P1 LDS R2, [R0+UR4] ;  /* 0x0000000400029984 */ /* 0x000e680008000800 */
[----:B-1----:R-:W1:Y:S02]  /*0310*/  SHFL.BFLY PT, R3, R2, 0x1, 0x1f ;  /* 0x0c201f0002037f89 */ /* 0x002e6400000e0000 */
[----:B-1----:R-:W-:-:S06]  /*0320*/  FADD R3, R2, R3 ;  /* 0x0000000302037221 */ /* 0x002fcc0000000000 */
[----:B------:R1:W-:Y:S01]  /*0330*/  @P0 STS [R0+UR4], R3 ;  /* 0x0000000300000988 */ /* 0x0003e20008000804 */
[----:B------:R-:W-:Y:S01]  /*0340*/  BAR.SYNC.DEFER_BLOCKING 0x0 ;  /* 0x0000000000007b1d */ /* 0x000fe20000010000 */
[----:B------:R-:W-:-:S05]  /*0350*/  LOP3.LUT P0, RZ, R13, 0x3f, RZ, 0xc0, !PT ;  /* 0x0000003f0dff7812 */ /* 0x000fca000780c0ff */
[----:B------:R-:W2:Y:S02]  /*0360*/  LDS R5, [UR4] ;  /* 0x00000004ff057984 */ /* 0x000ea40008000800 */
[----:B------:R-:W-:Y:S06]  /*0370*/  BAR.SYNC.DEFER_BLOCKING 0x0 ;  /* 0x0000000000007b1d */ /* 0x000fec0000010000 */
[----:B-1----:R-:W-:Y:S05]  /*0380*/  @P0 EXIT ;  /* 0x000000000000094d */ /* 0x002fea0003800000 */
[----:B------:R-:W0:Y:S01]  /*0390*/  LDC.64 R2, c[0x0][0x210] ;  /* 0x00008400ff027b82 */ /* 0x000e220000000a00 */
[----:B--2---:R-:W-:-:S04]  /*03a0*/  FADD R5, RZ, R5 ;  /* 0x00000005ff057221 */ /* 0x004fc80000000000 */
[----:B------:R-:W-:-:S05]  /*03b0*/  FMUL R5, R5, 0.00390625 ;  /* 0x3b80000005057820 */ /* 0x000fca0000400000 */
[----:B0-----:R-:W-:Y:S01]  /*03c0*/  STG.E desc[UR6][R2.64], R5 ;  /* 0x0000000502007986 */ /* 0x001fe2000c101906 */
[----:B------:R-:W-:Y:S05]  /*03d0*/  EXIT ;  /* 0x000000000000794d */ /* 0x000fea0003800000 */
.L_x_0:
[----:B------:R-:W-:-:S00]  /*03e0*/  BRA `(.L_x_0) ;  /* 0xfffffffc00fc7947 */ /* 0x000fc0000383ffff */
[----:B------:R-:W-:-:S00]  /*03f0*/  NOP ;  /* 0x0000000000007918 */ /* 0x000fc00000000000 */
        /* <DEDUP_REMOVED lines=8> */
.L_x_1:


//--------------------- .nv.global.init           --------------------------
	.section	.nv.global.init,"aw",@progbits
.nv.global.init:
	.type		_$_str,@object
	.size		_$_str,(_$_str_$_2 - _$_str)
_$_str:
        /*0000*/ 	.byte	0x5f, 0x5f, 0x43, 0x55, 0x44, 0x41, 0x5f, 0x46, 0x54, 0x5a, 0x00
	.type		_$_str_$_2,@object
	.size		_$_str_$_2,(.L_1 - _$_str_$_2)
_$_str_$_2:
        /*000b*/ 	.byte	0x5f, 0x5f, 0x43, 0x55, 0x44, 0x41, 0x5f, 0x50, 0x52, 0x45, 0x43, 0x5f, 0x53, 0x51, 0x52, 0x54
        /*001b*/ 	.byte	0x00
.L_1:


//--------------------- .nv.shared.triton_per_fused_add_mean_mul_pow_sqrt_sub_0 --------------------------
	.section	.nv.shared.triton_per_fused_add_mean_mul_pow_sqrt_sub_0,"aw",@nobits
	.sectionflags	@""
	.align	16
	.zero		1024


//--------------------- .nv.constant0.triton_per_fused_add_mean_mul_pow_sqrt_sub_0 --------------------------
	.section	.nv.constant0.triton_per_fused_add_mean_mul_pow_sqrt_sub_0,"a",@progbits
	.sectionflags	@""
	.align	4
.nv.constant0.triton_per_fused_add_mean_mul_pow_sqrt_sub_0:
	.zero		556
